//
// Generated by NVIDIA NVVM Compiler
//
// Compiler Build ID: CL-36424714
// Cuda compilation tools, release 13.0, V13.0.88
// Based on NVVM 20.0.0
//

.version 9.0
.target sm_100
.address_size 64

	// .globl	_Z15classify_kernelP6uchar4iii
.const .align 8 .b8 const_avg[768];
.const .align 8 .b8 const_inv_covariance[2304];

.visible .entry _Z15classify_kernelP6uchar4iii(
	.param .u64 .ptr .align 1 _Z15classify_kernelP6uchar4iii_param_0,
	.param .u32 _Z15classify_kernelP6uchar4iii_param_1,
	.param .u32 _Z15classify_kernelP6uchar4iii_param_2,
	.param .u32 _Z15classify_kernelP6uchar4iii_param_3
)
{
	.reg .pred 	%p<18>;
	.reg .b16 	%rs<20>;
	.reg .b32 	%r<67>;
	.reg .b64 	%rd<31>;
	.reg .b64 	%fd<213>;

	ld.param.u64 	%rd7, [_Z15classify_kernelP6uchar4iii_param_0];
	ld.param.u32 	%r26, [_Z15classify_kernelP6uchar4iii_param_1];
	ld.param.u32 	%r27, [_Z15classify_kernelP6uchar4iii_param_2];
	ld.param.u32 	%r25, [_Z15classify_kernelP6uchar4iii_param_3];
	cvta.to.global.u64 	%rd1, %rd7;
	mov.u32 	%r28, %ctaid.x;
	mov.u32 	%r1, %ntid.x;
	mov.u32 	%r29, %tid.x;
	mad.lo.s32 	%r56, %r28, %r1, %r29;
	mul.lo.s32 	%r3, %r27, %r26;
	setp.ge.s32 	%p1, %r56, %r3;
	@%p1 bra 	$L__BB0_13;
	setp.gt.s32 	%p2, %r25, 0;
	mov.u32 	%r30, %nctaid.x;
	mul.lo.s32 	%r4, %r1, %r30;
	@%p2 bra 	$L__BB0_2;
	bra.uni 	$L__BB0_12;
$L__BB0_2:
	mov.u64 	%rd23, const_avg;
	mov.u64 	%rd26, const_inv_covariance;
	add.s64 	%rd13, %rd23, 48;
$L__BB0_3:
	ld.param.u64 	%rd28, [_Z15classify_kernelP6uchar4iii_param_0];
	setp.lt.u32 	%p4, %r25, 4;
	cvta.to.global.u64 	%rd10, %rd28;
	mul.wide.s32 	%rd11, %r56, 4;
	add.s64 	%rd2, %rd10, %rd11;
	.pragma "used_bytes_mask 7";
	ld.global.u32 	%r6, [%rd2];
	mov.f64 	%fd211, 0d7FEFFFFFFFFFFFFF;
	mov.b32 	%r59, -1;
	mov.b32 	%r63, 0;
	@%p4 bra 	$L__BB0_6;
	mov.u64 	%rd15, const_inv_covariance;
	add.s64 	%rd29, %rd15, 144;
	mov.f64 	%fd211, 0d7FEFFFFFFFFFFFFF;
	mov.b32 	%r59, -1;
	mov.b32 	%r57, 0;
	mov.u64 	%rd30, %rd13;
$L__BB0_5:
	.pragma "nounroll";
	ld.const.f64 	%fd8, [%rd30+-48];
	bfe.u32 	%r36, %r6, 0, 8;
	cvt.u16.u32 	%rs2, %r36;
	and.b16  	%rs3, %rs2, 255;
	cvt.rn.f64.u16 	%fd9, %rs3;
	sub.f64 	%fd10, %fd9, %fd8;
	ld.const.f64 	%fd11, [%rd30+-40];
	bfe.u32 	%r37, %r6, 8, 8;
	cvt.u16.u32 	%rs4, %r37;
	and.b16  	%rs5, %rs4, 255;
	cvt.rn.f64.u16 	%fd12, %rs5;
	sub.f64 	%fd13, %fd12, %fd11;
	ld.const.f64 	%fd14, [%rd30+-32];
	bfe.u32 	%r38, %r6, 16, 8;
	cvt.u16.u32 	%rs6, %r38;
	and.b16  	%rs7, %rs6, 255;
	cvt.rn.f64.u16 	%fd15, %rs7;
	sub.f64 	%fd16, %fd15, %fd14;
	ld.const.f64 	%fd17, [%rd29+-144];
	fma.rn.f64 	%fd18, %fd10, %fd17, 0d0000000000000000;
	ld.const.f64 	%fd19, [%rd29+-136];
	fma.rn.f64 	%fd20, %fd13, %fd19, %fd18;
	ld.const.f64 	%fd21, [%rd29+-128];
	fma.rn.f64 	%fd22, %fd16, %fd21, %fd20;
	ld.const.f64 	%fd23, [%rd29+-120];
	fma.rn.f64 	%fd24, %fd10, %fd23, 0d0000000000000000;
	ld.const.f64 	%fd25, [%rd29+-112];
	fma.rn.f64 	%fd26, %fd13, %fd25, %fd24;
	ld.const.f64 	%fd27, [%rd29+-104];
	fma.rn.f64 	%fd28, %fd16, %fd27, %fd26;
	ld.const.f64 	%fd29, [%rd29+-96];
	fma.rn.f64 	%fd30, %fd10, %fd29, 0d0000000000000000;
	ld.const.f64 	%fd31, [%rd29+-88];
	fma.rn.f64 	%fd32, %fd13, %fd31, %fd30;
	ld.const.f64 	%fd33, [%rd29+-80];
	fma.rn.f64 	%fd34, %fd16, %fd33, %fd32;
	fma.rn.f64 	%fd35, %fd22, %fd10, 0d0000000000000000;
	fma.rn.f64 	%fd36, %fd28, %fd13, %fd35;
	fma.rn.f64 	%fd37, %fd34, %fd16, %fd36;
	setp.lt.f64 	%p5, %fd37, %fd211;
	selp.f64 	%fd38, %fd37, %fd211, %p5;
	selp.b32 	%r39, %r57, %r59, %p5;
	ld.const.f64 	%fd39, [%rd30+-24];
	sub.f64 	%fd40, %fd9, %fd39;
	ld.const.f64 	%fd41, [%rd30+-16];
	sub.f64 	%fd42, %fd12, %fd41;
	ld.const.f64 	%fd43, [%rd30+-8];
	sub.f64 	%fd44, %fd15, %fd43;
	ld.const.f64 	%fd45, [%rd29+-72];
	fma.rn.f64 	%fd46, %fd40, %fd45, 0d0000000000000000;
	ld.const.f64 	%fd47, [%rd29+-64];
	fma.rn.f64 	%fd48, %fd42, %fd47, %fd46;
	ld.const.f64 	%fd49, [%rd29+-56];
	fma.rn.f64 	%fd50, %fd44, %fd49, %fd48;
	ld.const.f64 	%fd51, [%rd29+-48];
	fma.rn.f64 	%fd52, %fd40, %fd51, 0d0000000000000000;
	ld.const.f64 	%fd53, [%rd29+-40];
	fma.rn.f64 	%fd54, %fd42, %fd53, %fd52;
	ld.const.f64 	%fd55, [%rd29+-32];
	fma.rn.f64 	%fd56, %fd44, %fd55, %fd54;
	ld.const.f64 	%fd57, [%rd29+-24];
	fma.rn.f64 	%fd58, %fd40, %fd57, 0d0000000000000000;
	ld.const.f64 	%fd59, [%rd29+-16];
	fma.rn.f64 	%fd60, %fd42, %fd59, %fd58;
	ld.const.f64 	%fd61, [%rd29+-8];
	fma.rn.f64 	%fd62, %fd44, %fd61, %fd60;
	fma.rn.f64 	%fd63, %fd50, %fd40, 0d0000000000000000;
	fma.rn.f64 	%fd64, %fd56, %fd42, %fd63;
	fma.rn.f64 	%fd65, %fd62, %fd44, %fd64;
	setp.lt.f64 	%p6, %fd65, %fd38;
	selp.f64 	%fd66, %fd65, %fd38, %p6;
	add.s32 	%r40, %r57, 1;
	selp.b32 	%r41, %r40, %r39, %p6;
	ld.const.f64 	%fd67, [%rd30];
	sub.f64 	%fd68, %fd9, %fd67;
	ld.const.f64 	%fd69, [%rd30+8];
	sub.f64 	%fd70, %fd12, %fd69;
	ld.const.f64 	%fd71, [%rd30+16];
	sub.f64 	%fd72, %fd15, %fd71;
	ld.const.f64 	%fd73, [%rd29];
	fma.rn.f64 	%fd74, %fd68, %fd73, 0d0000000000000000;
	ld.const.f64 	%fd75, [%rd29+8];
	fma.rn.f64 	%fd76, %fd70, %fd75, %fd74;
	ld.const.f64 	%fd77, [%rd29+16];
	fma.rn.f64 	%fd78, %fd72, %fd77, %fd76;
	ld.const.f64 	%fd79, [%rd29+24];
	fma.rn.f64 	%fd80, %fd68, %fd79, 0d0000000000000000;
	ld.const.f64 	%fd81, [%rd29+32];
	fma.rn.f64 	%fd82, %fd70, %fd81, %fd80;
	ld.const.f64 	%fd83, [%rd29+40];
	fma.rn.f64 	%fd84, %fd72, %fd83, %fd82;
	ld.const.f64 	%fd85, [%rd29+48];
	fma.rn.f64 	%fd86, %fd68, %fd85, 0d0000000000000000;
	ld.const.f64 	%fd87, [%rd29+56];
	fma.rn.f64 	%fd88, %fd70, %fd87, %fd86;
	ld.const.f64 	%fd89, [%rd29+64];
	fma.rn.f64 	%fd90, %fd72, %fd89, %fd88;
	fma.rn.f64 	%fd91, %fd78, %fd68, 0d0000000000000000;
	fma.rn.f64 	%fd92, %fd84, %fd70, %fd91;
	fma.rn.f64 	%fd93, %fd90, %fd72, %fd92;
	setp.lt.f64 	%p7, %fd93, %fd66;
	selp.f64 	%fd94, %fd93, %fd66, %p7;
	add.s32 	%r42, %r57, 2;
	selp.b32 	%r43, %r42, %r41, %p7;
	ld.const.f64 	%fd95, [%rd30+24];
	sub.f64 	%fd96, %fd9, %fd95;
	ld.const.f64 	%fd97, [%rd30+32];
	sub.f64 	%fd98, %fd12, %fd97;
	ld.const.f64 	%fd99, [%rd30+40];
	sub.f64 	%fd100, %fd15, %fd99;
	ld.const.f64 	%fd101, [%rd29+72];
	fma.rn.f64 	%fd102, %fd96, %fd101, 0d0000000000000000;
	ld.const.f64 	%fd103, [%rd29+80];
	fma.rn.f64 	%fd104, %fd98, %fd103, %fd102;
	ld.const.f64 	%fd105, [%rd29+88];
	fma.rn.f64 	%fd106, %fd100, %fd105, %fd104;
	ld.const.f64 	%fd107, [%rd29+96];
	fma.rn.f64 	%fd108, %fd96, %fd107, 0d0000000000000000;
	ld.const.f64 	%fd109, [%rd29+104];
	fma.rn.f64 	%fd110, %fd98, %fd109, %fd108;
	ld.const.f64 	%fd111, [%rd29+112];
	fma.rn.f64 	%fd112, %fd100, %fd111, %fd110;
	ld.const.f64 	%fd113, [%rd29+120];
	fma.rn.f64 	%fd114, %fd96, %fd113, 0d0000000000000000;
	ld.const.f64 	%fd115, [%rd29+128];
	fma.rn.f64 	%fd116, %fd98, %fd115, %fd114;
	ld.const.f64 	%fd117, [%rd29+136];
	fma.rn.f64 	%fd118, %fd100, %fd117, %fd116;
	fma.rn.f64 	%fd119, %fd106, %fd96, 0d0000000000000000;
	fma.rn.f64 	%fd120, %fd112, %fd98, %fd119;
	fma.rn.f64 	%fd121, %fd118, %fd100, %fd120;
	setp.lt.f64 	%p8, %fd121, %fd94;
	selp.f64 	%fd211, %fd121, %fd94, %p8;
	add.s32 	%r44, %r57, 3;
	selp.b32 	%r59, %r44, %r43, %p8;
	add.s64 	%rd30, %rd30, 96;
	add.s64 	%rd29, %rd29, 288;
	add.s32 	%r57, %r57, 4;
	and.b32  	%r63, %r25, 2147483644;
	setp.ne.s32 	%p9, %r57, %r63;
	@%p9 bra 	$L__BB0_5;
$L__BB0_6:
	and.b32  	%r46, %r25, 3;
	setp.eq.s32 	%p10, %r46, 0;
	@%p10 bra 	$L__BB0_11;
	setp.eq.s32 	%p11, %r46, 1;
	@%p11 bra 	$L__BB0_9;
	mul.wide.u32 	%rd16, %r63, 24;
	add.s64 	%rd18, %rd23, %rd16;
	ld.const.f64 	%fd122, [%rd18];
	bfe.u32 	%r47, %r6, 0, 8;
	cvt.u16.u32 	%rs8, %r47;
	and.b16  	%rs9, %rs8, 255;
	cvt.rn.f64.u16 	%fd123, %rs9;
	sub.f64 	%fd124, %fd123, %fd122;
	ld.const.f64 	%fd125, [%rd18+8];
	bfe.u32 	%r48, %r6, 8, 8;
	cvt.u16.u32 	%rs10, %r48;
	and.b16  	%rs11, %rs10, 255;
	cvt.rn.f64.u16 	%fd126, %rs11;
	sub.f64 	%fd127, %fd126, %fd125;
	ld.const.f64 	%fd128, [%rd18+16];
	bfe.u32 	%r49, %r6, 16, 8;
	cvt.u16.u32 	%rs12, %r49;
	and.b16  	%rs13, %rs12, 255;
	cvt.rn.f64.u16 	%fd129, %rs13;
	sub.f64 	%fd130, %fd129, %fd128;
	mul.wide.u32 	%rd19, %r63, 72;
	add.s64 	%rd21, %rd26, %rd19;
	ld.const.f64 	%fd131, [%rd21];
	fma.rn.f64 	%fd132, %fd124, %fd131, 0d0000000000000000;
	ld.const.f64 	%fd133, [%rd21+8];
	fma.rn.f64 	%fd134, %fd127, %fd133, %fd132;
	ld.const.f64 	%fd135, [%rd21+16];
	fma.rn.f64 	%fd136, %fd130, %fd135, %fd134;
	ld.const.f64 	%fd137, [%rd21+24];
	fma.rn.f64 	%fd138, %fd124, %fd137, 0d0000000000000000;
	ld.const.f64 	%fd139, [%rd21+32];
	fma.rn.f64 	%fd140, %fd127, %fd139, %fd138;
	ld.const.f64 	%fd141, [%rd21+40];
	fma.rn.f64 	%fd142, %fd130, %fd141, %fd140;
	ld.const.f64 	%fd143, [%rd21+48];
	fma.rn.f64 	%fd144, %fd124, %fd143, 0d0000000000000000;
	ld.const.f64 	%fd145, [%rd21+56];
	fma.rn.f64 	%fd146, %fd127, %fd145, %fd144;
	ld.const.f64 	%fd147, [%rd21+64];
	fma.rn.f64 	%fd148, %fd130, %fd147, %fd146;
	fma.rn.f64 	%fd149, %fd136, %fd124, 0d0000000000000000;
	fma.rn.f64 	%fd150, %fd142, %fd127, %fd149;
	fma.rn.f64 	%fd151, %fd148, %fd130, %fd150;
	setp.lt.f64 	%p12, %fd151, %fd211;
	selp.f64 	%fd152, %fd151, %fd211, %p12;
	selp.b32 	%r50, %r63, %r59, %p12;
	add.s32 	%r51, %r63, 1;
	ld.const.f64 	%fd153, [%rd18+24];
	sub.f64 	%fd154, %fd123, %fd153;
	ld.const.f64 	%fd155, [%rd18+32];
	sub.f64 	%fd156, %fd126, %fd155;
	ld.const.f64 	%fd157, [%rd18+40];
	sub.f64 	%fd158, %fd129, %fd157;
	ld.const.f64 	%fd159, [%rd21+72];
	fma.rn.f64 	%fd160, %fd154, %fd159, 0d0000000000000000;
	ld.const.f64 	%fd161, [%rd21+80];
	fma.rn.f64 	%fd162, %fd156, %fd161, %fd160;
	ld.const.f64 	%fd163, [%rd21+88];
	fma.rn.f64 	%fd164, %fd158, %fd163, %fd162;
	ld.const.f64 	%fd165, [%rd21+96];
	fma.rn.f64 	%fd166, %fd154, %fd165, 0d0000000000000000;
	ld.const.f64 	%fd167, [%rd21+104];
	fma.rn.f64 	%fd168, %fd156, %fd167, %fd166;
	ld.const.f64 	%fd169, [%rd21+112];
	fma.rn.f64 	%fd170, %fd158, %fd169, %fd168;
	ld.const.f64 	%fd171, [%rd21+120];
	fma.rn.f64 	%fd172, %fd154, %fd171, 0d0000000000000000;
	ld.const.f64 	%fd173, [%rd21+128];
	fma.rn.f64 	%fd174, %fd156, %fd173, %fd172;
	ld.const.f64 	%fd175, [%rd21+136];
	fma.rn.f64 	%fd176, %fd158, %fd175, %fd174;
	fma.rn.f64 	%fd177, %fd164, %fd154, 0d0000000000000000;
	fma.rn.f64 	%fd178, %fd170, %fd156, %fd177;
	fma.rn.f64 	%fd179, %fd176, %fd158, %fd178;
	setp.lt.f64 	%p13, %fd179, %fd152;
	selp.f64 	%fd211, %fd179, %fd152, %p13;
	selp.b32 	%r59, %r51, %r50, %p13;
	add.s32 	%r63, %r63, 2;
$L__BB0_9:
	and.b32  	%r52, %r25, 1;
	setp.eq.b32 	%p14, %r52, 1;
	not.pred 	%p15, %p14;
	@%p15 bra 	$L__BB0_11;
	mul.wide.u32 	%rd22, %r63, 24;
	add.s64 	%rd24, %rd23, %rd22;
	ld.const.f64 	%fd180, [%rd24];
	bfe.u32 	%r53, %r6, 0, 8;
	cvt.u16.u32 	%rs14, %r53;
	and.b16  	%rs15, %rs14, 255;
	cvt.rn.f64.u16 	%fd181, %rs15;
	sub.f64 	%fd182, %fd181, %fd180;
	ld.const.f64 	%fd183, [%rd24+8];
	bfe.u32 	%r54, %r6, 8, 8;
	cvt.u16.u32 	%rs16, %r54;
	and.b16  	%rs17, %rs16, 255;
	cvt.rn.f64.u16 	%fd184, %rs17;
	sub.f64 	%fd185, %fd184, %fd183;
	ld.const.f64 	%fd186, [%rd24+16];
	bfe.u32 	%r55, %r6, 16, 8;
	cvt.u16.u32 	%rs18, %r55;
	and.b16  	%rs19, %rs18, 255;
	cvt.rn.f64.u16 	%fd187, %rs19;
	sub.f64 	%fd188, %fd187, %fd186;
	mul.wide.u32 	%rd25, %r63, 72;
	add.s64 	%rd27, %rd26, %rd25;
	ld.const.f64 	%fd189, [%rd27];
	fma.rn.f64 	%fd190, %fd182, %fd189, 0d0000000000000000;
	ld.const.f64 	%fd191, [%rd27+8];
	fma.rn.f64 	%fd192, %fd185, %fd191, %fd190;
	ld.const.f64 	%fd193, [%rd27+16];
	fma.rn.f64 	%fd194, %fd188, %fd193, %fd192;
	ld.const.f64 	%fd195, [%rd27+24];
	fma.rn.f64 	%fd196, %fd182, %fd195, 0d0000000000000000;
	ld.const.f64 	%fd197, [%rd27+32];
	fma.rn.f64 	%fd198, %fd185, %fd197, %fd196;
	ld.const.f64 	%fd199, [%rd27+40];
	fma.rn.f64 	%fd200, %fd188, %fd199, %fd198;
	ld.const.f64 	%fd201, [%rd27+48];
	fma.rn.f64 	%fd202, %fd182, %fd201, 0d0000000000000000;
	ld.const.f64 	%fd203, [%rd27+56];
	fma.rn.f64 	%fd204, %fd185, %fd203, %fd202;
	ld.const.f64 	%fd205, [%rd27+64];
	fma.rn.f64 	%fd206, %fd188, %fd205, %fd204;
	fma.rn.f64 	%fd207, %fd194, %fd182, 0d0000000000000000;
	fma.rn.f64 	%fd208, %fd200, %fd185, %fd207;
	fma.rn.f64 	%fd209, %fd206, %fd188, %fd208;
	setp.lt.f64 	%p16, %fd209, %fd211;
	selp.b32 	%r59, %r63, %r59, %p16;
$L__BB0_11:
	st.global.u8 	[%rd2+3], %r59;
	add.s32 	%r56, %r56, %r4;
	setp.lt.s32 	%p17, %r56, %r3;
	@%p17 bra 	$L__BB0_3;
	bra.uni 	$L__BB0_13;
$L__BB0_12:
	mul.wide.s32 	%rd8, %r56, 4;
	add.s64 	%rd9, %rd1, %rd8;
	mov.b16 	%rs1, 255;
	st.global.u8 	[%rd9+3], %rs1;
	add.s32 	%r56, %r56, %r4;
	setp.lt.s32 	%p3, %r56, %r3;
	@%p3 bra 	$L__BB0_12;
$L__BB0_13:
	ret;

}


// ===== COMPILED SASS (sm_100) =====

	.target	sm_100

	.elftype	@"ET_EXEC"


//--------------------- .note.nv.tkinfo           --------------------------
	.section	.note.nv.tkinfo,"",@"SHT_NOTE"
	.sectionflags	@"SHF_NOTE_NV_TKINFO"
	.tkinfo
        /*0018*/ 	.word	0x00000002
        /*0030*/ 	.string	""
        /*0030*/ 	.string	"ptxas"
        /*0030*/ 	.string	"Cuda compilation tools, release 13.0, V13.0.88"
        /*0030*/ 	.string	"Build cuda_13.0.r13.0/compiler.36424714_0"
        /*0030*/ 	.string	"-arch sm_100 -m 64 "



//--------------------- .note.nv.cuinfo           --------------------------
	.section	.note.nv.cuinfo,"",@"SHT_NOTE"
	.sectionflags	@"SHF_NOTE_NV_CUINFO"
        /*0018*/ 	.short	0x0002
        /*001a*/ 	.short	0x0064
        /*001c*/ 	.short	0x0082
	.zero		2


//--------------------- .nv.info                  --------------------------
	.section	.nv.info,"",@"SHT_CUDA_INFO"
	.align	4


	//----- nvinfo : EIATTR_REGCOUNT
	.align		4
        /*0000*/ 	.byte	0x04, 0x2f
        /*0002*/ 	.short	(.L_3 - .L_2)
	.align		4
.L_2:
        /*0004*/ 	.word	index@(_Z15classify_kernelP6uchar4iii)
        /*0008*/ 	.word	0x00000026


	//----- nvinfo : EIATTR_FRAME_SIZE
	.align		4
.L_3:
        /*000c*/ 	.byte	0x04, 0x11
        /*000e*/ 	.short	(.L_5 - .L_4)
	.align		4
.L_4:
        /*0010*/ 	.word	index@(_Z15classify_kernelP6uchar4iii)
        /*0014*/ 	.word	0x00000000


	//----- nvinfo : EIATTR_MIN_STACK_SIZE
	.align		4
.L_5:
        /*0018*/ 	.byte	0x04, 0x12
        /*001a*/ 	.short	(.L_7 - .L_6)
	.align		4
.L_6:
        /*001c*/ 	.word	index@(_Z15classify_kernelP6uchar4iii)
        /*0020*/ 	.word	0x00000000
.L_7:


//--------------------- .nv.compat                --------------------------
	.section	.nv.compat,"",@"SHT_CUDA_COMPAT_INFO"
	.align	4
        /*0000*/ 	.byte	0x02, 0x09, 0x00, 0x00, 0x02, 0x02, 0x01, 0x00, 0x02, 0x05, 0x05, 0x00, 0x03, 0x07, 0x01, 0x01
        /*0010*/ 	.byte	0x02, 0x03, 0x00, 0x00, 0x02, 0x06, 0x01, 0x00, 0x04, 0x0b, 0x08, 0x00, 0x01, 0x00, 0x00, 0x00
        /*0020*/ 	.byte	0x00, 0x00, 0x00, 0x00


//--------------------- .nv.info._Z15classify_kernelP6uchar4iii --------------------------
	.section	.nv.info._Z15classify_kernelP6uchar4iii,"",@"SHT_CUDA_INFO"
	.sectionflags	@""
	.align	4


	//----- nvinfo : EIATTR_CUDA_API_VERSION
	.align		4
        /*0000*/ 	.byte	0x04, 0x37
        /*0002*/ 	.short	(.L_9 - .L_8)
.L_8:
        /*0004*/ 	.word	0x00000082


	//----- nvinfo : EIATTR_KPARAM_INFO
	.align		4
.L_9:
        /*0008*/ 	.byte	0x04, 0x17
        /*000a*/ 	.short	(.L_11 - .L_10)
.L_10:
        /*000c*/ 	.word	0x00000000
        /*0010*/ 	.short	0x0003
        /*0012*/ 	.short	0x0010
        /*0014*/ 	.byte	0x00, 0xf0, 0x11, 0x00


	//----- nvinfo : EIATTR_KPARAM_INFO
	.align		4
.L_11:
        /*0018*/ 	.byte	0x04, 0x17
        /*001a*/ 	.short	(.L_13 - .L_12)
.L_12:
        /*001c*/ 	.word	0x00000000
        /*0020*/ 	.short	0x0002
        /*0022*/ 	.short	0x000c
        /*0024*/ 	.byte	0x00, 0xf0, 0x11, 0x00


	//----- nvinfo : EIATTR_KPARAM_INFO
	.align		4
.L_13:
        /*0028*/ 	.byte	0x04, 0x17
        /*002a*/ 	.short	(.L_15 - .L_14)
.L_14:
        /*002c*/ 	.word	0x00000000
        /*0030*/ 	.short	0x0001
        /*0032*/ 	.short	0x0008
        /*0034*/ 	.byte	0x00, 0xf0, 0x11, 0x00


	//----- nvinfo : EIATTR_KPARAM_INFO
	.align		4
.L_15:
        /*0038*/ 	.byte	0x04, 0x17
        /*003a*/ 	.short	(.L_17 - .L_16)
.L_16:
        /*003c*/ 	.word	0x00000000
        /*0040*/ 	.short	0x0000
        /*0042*/ 	.short	0x0000
        /*0044*/ 	.byte	0x00, 0xf5, 0x21, 0x00


	//----- nvinfo : EIATTR_SPARSE_MMA_MASK
	.align		4
.L_17:
        /*0048*/ 	.byte	0x03, 0x50
        /*004a*/ 	.short	0x0000


	//----- nvinfo : EIATTR_MAXREG_COUNT
	.align		4
        /*004c*/ 	.byte	0x03, 0x1b
        /*004e*/ 	.short	0x00ff


	//----- nvinfo : EIATTR_MERCURY_ISA_VERSION
	.align		4
        /*0050*/ 	.byte	0x03, 0x5f
        /*0052*/ 	.short	0x0101


	//----- nvinfo : EIATTR_UNUSED_LOAD_BYTE_OFFSET
	.align		4
        /*0054*/ 	.byte	0x04, 0x44
        /*0056*/ 	.short	(.L_19 - .L_18)


	//   ....[0]....
.L_18:
        /*0058*/ 	.word	0x000001b0
        /*005c*/ 	.word	0x00000007


	//----- nvinfo : EIATTR_VRC_CTA_INIT_COUNT
	.align		4
.L_19:
        /*0060*/ 	.byte	0x02, 0x4a
	.zero		1
	.zero		1


	//----- nvinfo : EIATTR_EXIT_INSTR_OFFSETS
	.align		4
        /*0064*/ 	.byte	0x04, 0x1c
        /*0066*/ 	.short	(.L_21 - .L_20)


	//   ....[0]....
.L_20:
        /*0068*/ 	.word	0x00000080


	//   ....[1]....
        /*006c*/ 	.word	0x00000160


	//   ....[2]....
        /*0070*/ 	.word	0x00001260


	//----- nvinfo : EIATTR_CRS_STACK_SIZE
	.align		4
.L_21:
        /*0074*/ 	.byte	0x04, 0x1e
        /*0076*/ 	.short	(.L_23 - .L_22)
.L_22:
        /*0078*/ 	.word	0x00000000


	//----- nvinfo : EIATTR_CBANK_PARAM_SIZE
	.align		4
.L_23:
        /*007c*/ 	.byte	0x03, 0x19
        /*007e*/ 	.short	0x0014


	//----- nvinfo : EIATTR_PARAM_CBANK
	.align		4
        /*0080*/ 	.byte	0x04, 0x0a
        /*0082*/ 	.short	(.L_25 - .L_24)
	.align		4
.L_24:
        /*0084*/ 	.word	index@(.nv.constant0._Z15classify_kernelP6uchar4iii)
        /*0088*/ 	.short	0x0380
        /*008a*/ 	.short	0x0014


	//----- nvinfo : EIATTR_SW_WAR
	.align		4
.L_25:
        /*008c*/ 	.byte	0x04, 0x36
        /*008e*/ 	.short	(.L_27 - .L_26)
.L_26:
        /*0090*/ 	.word	0x00000008
.L_27:


//--------------------- .nv.callgraph             --------------------------
	.section	.nv.callgraph,"",@"SHT_CUDA_CALLGRAPH"
	.align	4
	.sectionentsize	8
	.align		4
        /*0000*/ 	.word	0x00000000
	.align		4
        /*0004*/ 	.word	0xffffffff
	.align		4
        /*0008*/ 	.word	0x00000000
	.align		4
        /*000c*/ 	.word	0xfffffffe
	.align		4
        /*0010*/ 	.word	0x00000000
	.align		4
        /*0014*/ 	.word	0xfffffffd
	.align		4
        /*0018*/ 	.word	0x00000000
	.align		4
        /*001c*/ 	.word	0xfffffffc


//--------------------- .nv.constant3             --------------------------
	.section	.nv.constant3,"a",@progbits
	.align	8
.nv.constant3:
	.type		const_avg,@object
	.size		const_avg,(const_inv_covariance - const_avg)
const_avg:
	.zero		768
	.type		const_inv_covariance,@object
	.size		const_inv_covariance,(.L_1 - const_inv_covariance)
const_inv_covariance:
	.zero		2304
.L_1:


//--------------------- .text._Z15classify_kernelP6uchar4iii --------------------------
	.section	.text._Z15classify_kernelP6uchar4iii,"ax",@progbits
	.align	128
        .global         _Z15classify_kernelP6uchar4iii
        .type           _Z15classify_kernelP6uchar4iii,@function
        .size           _Z15classify_kernelP6uchar4iii,(.L_x_7 - _Z15classify_kernelP6uchar4iii)
        .other          _Z15classify_kernelP6uchar4iii,@"STO_CUDA_ENTRY STV_DEFAULT"
_Z15classify_kernelP6uchar4iii:
.text._Z15classify_kernelP6uchar4iii:
[----:B------:R-:W-:Y:S01]  /*0000*/  LDC R1, c[0x0][0x37c] ;  /* 0x0000df00ff017b82 */ /* 0x000fe20000000800 */
[----:B------:R-:W0:Y:S07]  /*0010*/  S2R R0, SR_TID.X ;  /* 0x0000000000007919 */ /* 0x000e2e0000002100 */
[----:B------:R-:W0:Y:S01]  /*0020*/  S2UR UR6, SR_CTAID.X ;  /* 0x00000000000679c3 */ /* 0x000e220000002500 */
[----:B------:R-:W1:Y:S07]  /*0030*/  LDCU.64 UR4, c[0x0][0x388] ;  /* 0x00007100ff0477ac */ /* 0x000e6e0008000a00 */
[----:B------:R-:W0:Y:S01]  /*0040*/  LDC R3, c[0x0][0x360] ;  /* 0x0000d800ff037b82 */ /* 0x000e220000000800 */
[----:B-1----:R-:W-:Y:S01]  /*0050*/  UIMAD UR4, UR5, UR4, URZ ;  /* 0x00000004050472a4 */ /* 0x002fe2000f8e02ff */
[----:B0-----:R-:W-:-:S05]  /*0060*/  IMAD R0, R3, UR6, R0 ;  /* 0x0000000603007c24 */ /* 0x001fca000f8e0200 */
[----:B------:R-:W-:-:S13]  /*0070*/  ISETP.GE.AND P0, PT, R0, UR4, PT ;  /* 0x0000000400007c0c */ /* 0x000fda000bf06270 */
[----:B------:R-:W-:Y:S05]  /*0080*/  @P0 EXIT ;  /* 0x000000000000094d */ /* 0x000fea0003800000 */
[----:B------:R-:W0:Y:S01]  /*0090*/  LDCU UR6, c[0x0][0x390] ;  /* 0x00007200ff0677ac */ /* 0x000e220008000800 */
[----:B------:R-:W1:Y:S01]  /*00a0*/  LDCU UR5, c[0x0][0x370] ;  /* 0x00006e00ff0577ac */ /* 0x000e620008000800 */
[----:B------:R-:W2:Y:S01]  /*00b0*/  LDCU.64 UR8, c[0x0][0x358] ;  /* 0x00006b00ff0877ac */ /* 0x000ea20008000a00 */
[----:B0-----:R-:W-:Y:S01]  /*00c0*/  UISETP.GT.AND UP0, UPT, UR6, URZ, UPT ;  /* 0x000000ff0600728c */ /* 0x001fe2000bf04270 */
[----:B-1----:R-:W-:-:S08]  /*00d0*/  IMAD R3, R3, UR5, RZ ;  /* 0x0000000503037c24 */ /* 0x002fd0000f8e02ff */
[----:B--2---:R-:W-:Y:S05]  /*00e0*/  BRA.U UP0, `(.L_x_0) ;  /* 0x0000000100207547 */ /* 0x004fea000b800000 */
[----:B------:R-:W0:Y:S01]  /*00f0*/  LDC.64 R6, c[0x0][0x380] ;  /* 0x0000e000ff067b82 */ /* 0x000e220000000a00 */
[----:B------:R-:W-:-:S07]  /*0100*/  IMAD.MOV.U32 R2, RZ, RZ, 0xff ;  /* 0x000000ffff027424 */ /* 0x000fce00078e00ff */
.L_x_1:
[----:B0-----:R-:W-:-:S04]  /*0110*/  IMAD.WIDE R4, R0, 0x4, R6 ;  /* 0x0000000400047825 */ /* 0x001fc800078e0206 */
[----:B------:R-:W-:Y:S01]  /*0120*/  IMAD.IADD R0, R3, 0x1, R0 ;  /* 0x0000000103007824 */ /* 0x000fe200078e0200 */
[----:B------:R1:W-:Y:S04]  /*0130*/  STG.E.U8 desc[UR8][R4.64+0x3], R2 ;  /* 0x0000030204007986 */ /* 0x0003e8000c101108 */
[----:B------:R-:W-:-:S13]  /*0140*/  ISETP.GE.AND P0, PT, R0, UR4, PT ;  /* 0x0000000400007c0c */ /* 0x000fda000bf06270 */
[----:B-1----:R-:W-:Y:S05]  /*0150*/  @!P0 BRA `(.L_x_1) ;  /* 0xfffffffc00ec8947 */ /* 0x002fea000383ffff */
[----:B------:R-:W-:Y:S05]  /*0160*/  EXIT ;  /* 0x000000000000794d */ /* 0x000fea0003800000 */
.L_x_0:
[----:B0-----:R-:W0:Y:S01]  /*0170*/  LDC.64 R4, c[0x0][0x380] ;  /* 0x0000e000ff047b82 */ /* 0x001e220000000a00 */
[----:B------:R-:W1:Y:S01]  /*0180*/  LDCU.64 UR6, c[0x0][0x388] ;  /* 0x00007100ff0677ac */ /* 0x000e620008000a00 */
[----:B0-----:R-:W-:-:S06]  /*0190*/  IMAD.WIDE R6, R0, 0x4, R4 ;  /* 0x0000000400067825 */ /* 0x001fcc00078e0204 */
[----:B------:R-:W0:Y:S01]  /*01a0*/  LDC R4, c[0x0][0x390] ;  /* 0x0000e400ff047b82 */ /* 0x000e220000000800 */
[----:B-----5:R2:W5:Y:S01]  /*01b0*/  LDG.E R2, desc[UR8][R6.64] ;  /* 0x0000000806027981 */ /* 0x020562000c1e1900 */
[----:B-1----:R-:W-:Y:S01]  /*01c0*/  UIMAD UR6, UR7, UR6, URZ ;  /* 0x00000006070672a4 */ /* 0x002fe2000f8e02ff */
[--C-:B------:R-:W-:Y:S01]  /*01d0*/  IMAD.MOV.U32 R5, RZ, RZ, R0.reuse ;  /* 0x000000ffff057224 */ /* 0x100fe200078e0000 */
[----:B------:R-:W-:Y:S01]  /*01e0*/  MOV R34, 0xffffffff ;  /* 0xffffffff00227802 */ /* 0x000fe20000000f00 */
[----:B------:R-:W-:Y:S02]  /*01f0*/  IMAD.IADD R0, R3, 0x1, R0 ;  /* 0x0000000103007824 */ /* 0x000fe400078e0200 */
[----:B------:R-:W-:Y:S02]  /*0200*/  IMAD.MOV.U32 R35, RZ, RZ, RZ ;  /* 0x000000ffff237224 */ /* 0x000fe400078e00ff */
[----:B------:R-:W-:Y:S01]  /*0210*/  IMAD.MOV.U32 R28, RZ, RZ, -0x1 ;  /* 0xffffffffff1c7424 */ /* 0x000fe200078e00ff */
[----:B------:R-:W-:Y:S01]  /*0220*/  ISETP.GE.AND P0, PT, R0, UR6, PT ;  /* 0x0000000600007c0c */ /* 0x000fe2000bf06270 */
[----:B------:R-:W-:Y:S01]  /*0230*/  IMAD.MOV.U32 R29, RZ, RZ, 0x7fefffff ;  /* 0x7fefffffff1d7424 */ /* 0x000fe200078e00ff */
[----:B0-----:R-:W-:-:S13]  /*0240*/  ISETP.GE.U32.AND P1, PT, R4, 0x4, PT ;  /* 0x000000040400780c */ /* 0x001fda0003f26070 */
[----:B--2---:R-:W-:Y:S05]  /*0250*/  @!P1 BRA `(.L_x_2) ;  /* 0x00000008002c9947 */ /* 0x004fea0003800000 */
[----:B-----5:R0:W1:Y:S01]  /*0260*/  I2F.F64.U8 R8, R2 ;  /* 0x0000000200087312 */ /* 0x0200620000001800 */
[----:B------:R-:W-:Y:S01]  /*0270*/  IMAD.MOV.U32 R32, RZ, RZ, 0x390 ;  /* 0x00000390ff207424 */ /* 0x000fe200078e00ff */
[----:B------:R-:W-:Y:S01]  /*0280*/  MOV R34, 0xffffffff ;  /* 0xffffffff00227802 */ /* 0x000fe20000000f00 */
[----:B------:R-:W-:Y:S01]  /*0290*/  IMAD.MOV.U32 R7, RZ, RZ, RZ ;  /* 0x000000ffff077224 */ /* 0x000fe200078e00ff */
[----:B------:R-:W-:Y:S01]  /*02a0*/  MOV R29, 0x7fefffff ;  /* 0x7fefffff001d7802 */ /* 0x000fe20000000f00 */
[----:B------:R-:W-:Y:S02]  /*02b0*/  IMAD.MOV.U32 R6, RZ, RZ, 0x30 ;  /* 0x00000030ff067424 */ /* 0x000fe400078e00ff */
[----:B------:R-:W-:Y:S01]  /*02c0*/  IMAD.MOV.U32 R28, RZ, RZ, -0x1 ;  /* 0xffffffffff1c7424 */ /* 0x000fe200078e00ff */
[----:B------:R0:W2:Y:S08]  /*02d0*/  I2F.F64.U8 R10, R2.B1 ;  /* 0x10000002000a7312 */ /* 0x0000b00000001800 */
[----:B-1----:R0:W3:Y:S02]  /*02e0*/  I2F.F64.U8 R12, R2.B2 ;  /* 0x20000002000c7312 */ /* 0x0020e40000001800 */
.L_x_3:
[----:B------:R-:W1:Y:S01]  /*02f0*/  LDC.64 R18, c[0x3][R6+-0x30] ;  /* 0x00fff40006127b82 */ /* 0x000e620000000a00 */
[----:B------:R-:W-:-:S07]  /*0300*/  LOP3.LUT R35, R4, 0x7ffffffc, RZ, 0xc0, !PT ;  /* 0x7ffffffc04237812 */ /* 0x000fce00078ec0ff */
[----:B------:R-:W2:Y:S08]  /*0310*/  LDC.64 R26, c[0x3][R6+-0x28] ;  /* 0x00fff600061a7b82 */ /* 0x000eb00000000a00 */
[----:B------:R-:W4:Y:S08]  /*0320*/  LDC.64 R30, c[0x3][R32+-0x90] ;  /* 0x00ffdc00201e7b82 */ /* 0x000f300000000a00 */
[----:B------:R-:W5:Y:S01]  /*0330*/  LDC.64 R24, c[0x3][R32+-0x88] ;  /* 0x00ffde0020187b82 */ /* 0x000f620000000a00 */
[----:B-1----:R-:W-:-:S07]  /*0340*/  DADD R18, -R18, R8 ;  /* 0x0000000012127229 */ /* 0x002fce0000000108 */
[----:B------:R-:W3:Y:S01]  /*0350*/  LDC.64 R22, c[0x3][R6+-0x20] ;  /* 0x00fff80006167b82 */ /* 0x000ee20000000a00 */
[----:B--2---:R-:W-:-:S07]  /*0360*/  DADD R26, -R26, R10 ;  /* 0x000000001a1a7229 */ /* 0x004fce000000010a */
[----:B------:R-:W1:Y:S01]  /*0370*/  LDC.64 R14, c[0x3][R32+-0x80] ;  /* 0x00ffe000200e7b82 */ /* 0x000e620000000a00 */
[----:B----4-:R-:W-:-:S07]  /*0380*/  DFMA R30, R18, R30, RZ ;  /* 0x0000001e121e722b */ /* 0x010fce00000000ff */
[----:B------:R-:W2:Y:S01]  /*0390*/  LDC.64 R16, c[0x3][R32+-0x78] ;  /* 0x00ffe20020107b82 */ /* 0x000ea20000000a00 */
[----:B-----5:R-:W-:-:S07]  /*03a0*/  DFMA R24, R26, R24, R30 ;  /* 0x000000181a18722b */ /* 0x020fce000000001e */
[----:B------:R-:W4:Y:S01]  /*03b0*/  LDC.64 R20, c[0x3][R32+-0x70] ;  /* 0x00ffe40020147b82 */ /* 0x000f220000000a00 */
[----:B---3--:R-:W-:-:S07]  /*03c0*/  DADD R22, -R22, R12 ;  /* 0x0000000016167229 */ /* 0x008fce000000010c */
[----:B------:R-:W3:Y:S01]  /*03d0*/  LDC.64 R30, c[0x3][R32+-0x68] ;  /* 0x00ffe600201e7b82 */ /* 0x000ee20000000a00 */
[----:B-1----:R-:W-:Y:S02]  /*03e0*/  DFMA R14, R22, R14, R24 ;  /* 0x0000000e160e722b */ /* 0x002fe40000000018 */
[----:B--2---:R-:W-:-:S05]  /*03f0*/  DFMA R16, R18, R16, RZ ;  /* 0x000000101210722b */ /* 0x004fca00000000ff */
[----:B------:R-:W1:Y:S01]  /*0400*/  LDC.64 R24, c[0x3][R32+-0x60] ;  /* 0x00ffe80020187b82 */ /* 0x000e620000000a00 */
[----:B------:R-:W-:Y:S02]  /*0410*/  DFMA R14, R18, R14, RZ ;  /* 0x0000000e120e722b */ /* 0x000fe400000000ff */
[----:B----4-:R-:W-:-:S05]  /*0420*/  DFMA R20, R26, R20, R16 ;  /* 0x000000141a14722b */ /* 0x010fca0000000010 */
[----:B------:R-:W2:Y:S03]  /*0430*/  LDC.64 R16, c[0x3][R32+-0x58] ;  /* 0x00ffea0020107b82 */ /* 0x000ea60000000a00 */
[----:B---3--:R-:W-:-:S05]  /*0440*/  DFMA R30, R22, R30, R20 ;  /* 0x0000001e161e722b */ /* 0x008fca0000000014 */
[----:B------:R-:W3:Y:S03]  /*0450*/  LDC.64 R20, c[0x3][R32+-0x50] ;  /* 0x00ffec0020147b82 */ /* 0x000ee60000000a00 */
[----:B------:R-:W-:Y:S02]  /*0460*/  DFMA R14, R26, R30, R14 ;  /* 0x0000001e1a0e722b */ /* 0x000fe4000000000e */
[----:B-1----:R-:W-:-:S03]  /*0470*/  DFMA R24, R18, R24, RZ ;  /* 0x000000181218722b */ /* 0x002fc600000000ff */
[----:B------:R-:W1:Y:S05]  /*0480*/  LDC.64 R30, c[0x3][R6+-0x10] ;  /* 0x00fffc00061e7b82 */ /* 0x000e6a0000000a00 */
[----:B--2---:R-:W-:-:S03]  /*0490*/  DFMA R16, R26, R16, R24 ;  /* 0x000000101a10722b */ /* 0x004fc60000000018 */
[----:B------:R-:W2:Y:S05]  /*04a0*/  LDC.64 R18, c[0x3][R6+-0x18] ;  /* 0x00fffa0006127b82 */ /* 0x000eaa0000000a00 */
[----:B---3--:R-:W-:-:S03]  /*04b0*/  DFMA R20, R22, R20, R16 ;  /* 0x000000141614722b */ /* 0x008fc60000000010 */
[----:B------:R-:W3:Y:S05]  /*04c0*/  LDC.64 R24, c[0x3][R32+-0x48] ;  /* 0x00ffee0020187b82 */ /* 0x000eea0000000a00 */
[----:B------:R-:W-:-:S03]  /*04d0*/  DFMA R14, R22, R20, R14 ;  /* 0x00000014160e722b */ /* 0x000fc6000000000e */
[----:B------:R-:W4:Y:S01]  /*04e0*/  LDC.64 R26, c[0x3][R32+-0x40] ;  /* 0x00fff000201a7b82 */ /* 0x000f220000000a00 */
[----:B-1----:R-:W-:-:S04]  /*04f0*/  DADD R30, R10, -R30 ;  /* 0x000000000a1e7229 */ /* 0x002fc8000000081e */
[----:B------:R-:W-:-:S03]  /*0500*/  DSETP.GEU.AND P2, PT, R14, R28, PT ;  /* 0x0000001c0e00722a */ /* 0x000fc60003f4e000 */
[----:B------:R-:W1:Y:S01]  /*0510*/  LDC.64 R16, c[0x3][R6+-0x8] ;  /* 0x00fffe0006107b82 */ /* 0x000e620000000a00 */
[----:B--2---:R-:W-:Y:S02]  /*0520*/  DADD R18, R8, -R18 ;  /* 0x0000000008127229 */ /* 0x004fe40000000812 */
[----:B------:R-:W-:Y:S02]  /*0530*/  FSEL R14, R14, R28, !P2 ;  /* 0x0000001c0e0e7208 */ /* 0x000fe40005000000 */
[----:B------:R-:W-:-:S03]  /*0540*/  FSEL R15, R15, R29, !P2 ;  /* 0x0000001d0f0f7208 */ /* 0x000fc60005000000 */
[----:B------:R-:W2:Y:S01]  /*0550*/  LDC.64 R20, c[0x3][R32+-0x38] ;  /* 0x00fff20020147b82 */ /* 0x000ea20000000a00 */
[----:B---3--:R-:W-:Y:S01]  /*0560*/  DFMA R24, R18, R24, RZ ;  /* 0x000000181218722b */ /* 0x008fe200000000ff */
[----:B------:R-:W-:-:S06]  /*0570*/  SEL R34, R7, R34, !P2 ;  /* 0x0000002207227207 */ /* 0x000fcc0005000000 */
[----:B------:R-:W3:Y:S01]  /*0580*/  LDC.64 R22, c[0x3][R32+-0x30] ;  /* 0x00fff40020167b82 */ /* 0x000ee20000000a00 */
[----:B----4-:R-:W-:-:S07]  /*0590*/  DFMA R26, R30, R26, R24 ;  /* 0x0000001a1e1a722b */ /* 0x010fce0000000018 */
[----:B------:R-:W4:Y:S01]  /*05a0*/  LDC.64 R24, c[0x3][R32+-0x28] ;  /* 0x00fff60020187b82 */ /* 0x000f220000000a00 */
[----:B-1----:R-:W-:-:S07]  /*05b0*/  DADD R16, R12, -R16 ;  /* 0x000000000c107229 */ /* 0x002fce0000000810 */
[----:B------:R-:W1:Y:S01]  /*05c0*/  LDC.64 R28, c[0x3][R32+0x50] ;  /* 0x00c01400201c7b82 */ /* 0x000e620000000a00 */
[----:B--2---:R-:W-:Y:S02]  /*05d0*/  DFMA R20, R16, R20, R26 ;  /* 0x000000141014722b */ /* 0x004fe4000000001a */
[----:B---3--:R-:W-:-:S05]  /*05e0*/  DFMA R22, R18, R22, RZ ;  /* 0x000000161216722b */ /* 0x008fca00000000ff */
[----:B------:R-:W2:Y:S01]  /*05f0*/  LDC.64 R26, c[0x3][R32+-0x20] ;  /* 0x00fff800201a7b82 */ /* 0x000ea20000000a00 */
[----:B------:R-:W-:Y:S02]  /*0600*/  DFMA R20, R18, R20, RZ ;  /* 0x000000141214722b */ /* 0x000fe400000000ff */
[----:B----4-:R-:W-:-:S05]  /*0610*/  DFMA R24, R30, R24, R22 ;  /* 0x000000181e18722b */ /* 0x010fca0000000016 */
[----:B------:R-:W3:Y:S03]  /*0620*/  LDC.64 R22, c[0x3][R32+-0x18] ;  /* 0x00fffa0020167b82 */ /* 0x000ee60000000a00 */
[----:B--2---:R-:W-:-:S05]  /*0630*/  DFMA R26, R16, R26, R24 ;  /* 0x0000001a101a722b */ /* 0x004fca0000000018 */
[----:B------:R-:W2:Y:S03]  /*0640*/  LDC.64 R24, c[0x3][R32+-0x10] ;  /* 0x00fffc0020187b82 */ /* 0x000ea60000000a00 */
[----:B------:R-:W-:Y:S02]  /*0650*/  DFMA R20, R30, R26, R20 ;  /* 0x0000001a1e14722b */ /* 0x000fe40000000014 */
[----:B---3--:R-:W-:-:S03]  /*0660*/  DFMA R22, R18, R22, RZ ;  /* 0x000000161216722b */ /* 0x008fc600000000ff */
[----:B------:R-:W3:Y:S08]  /*0670*/  LDC.64 R26, c[0x3][R6+0x10] ;  /* 0x00c00400061a7b82 */ /* 0x000ef00000000a00 */
[----:B------:R-:W4:Y:S01]  /*0680*/  LDC.64 R18, c[0x3][R32+-0x8] ;  /* 0x00fffe0020127b82 */ /* 0x000f220000000a00 */
[----:B--2---:R-:W-:-:S07]  /*0690*/  DFMA R24, R30, R24, R22 ;  /* 0x000000181e18722b */ /* 0x004fce0000000016 */
[----:B------:R-:W2:Y:S01]  /*06a0*/  LDC.64 R22, c[0x3][R6] ;  /* 0x00c0000006167b82 */ /* 0x000ea20000000a00 */
[----:B---3--:R-:W-:-:S07]  /*06b0*/  DADD R26, R12, -R26 ;  /* 0x000000000c1a7229 */ /* 0x008fce000000081a */
[----:B------:R-:W3:Y:S01]  /*06c0*/  LDC.64 R30, c[0x3][R6+0x8] ;  /* 0x00c00200061e7b82 */ /* 0x000ee20000000a00 */
[----:B----4-:R-:W-:-:S07]  /*06d0*/  DFMA R18, R16, R18, R24 ;  /* 0x000000121012722b */ /* 0x010fce0000000018 */
[----:B------:R-:W4:Y:S01]  /*06e0*/  LDC.64 R24, c[0x3][R32] ;  /* 0x00c0000020187b82 */ /* 0x000f220000000a00 */
[----:B------:R-:W-:-:S07]  /*06f0*/  DFMA R20, R16, R18, R20 ;  /* 0x000000121014722b */ /* 0x000fce0000000014 */
[----:B------:R-:W5:Y:S01]  /*0700*/  LDC.64 R18, c[0x3][R32+0x8] ;  /* 0x00c0020020127b82 */ /* 0x000f620000000a00 */
[----:B--2---:R-:W-:Y:S02]  /*0710*/  DADD R22, R8, -R22 ;  /* 0x0000000008167229 */ /* 0x004fe40000000816 */
[----:B------:R-:W-:-:S05]  /*0720*/  DSETP.GEU.AND P3, PT, R20, R14, PT ;  /* 0x0000000e1400722a */ /* 0x000fca0003f6e000 */
[----:B------:R-:W2:Y:S01]  /*0730*/  LDC.64 R16, c[0x3][R32+0x10] ;  /* 0x00c0040020107b82 */ /* 0x000ea20000000a00 */
[----:B---3--:R-:W-:Y:S01]  /*0740*/  DADD R30, R10, -R30 ;  /* 0x000000000a1e7229 */ /* 0x008fe2000000081e */
[----:B------:R-:W-:Y:S02]  /*0750*/  FSEL R14, R20, R14, !P3 ;  /* 0x0000000e140e7208 */ /* 0x000fe40005800000 */
[----:B------:R-:W-:Y:S01]  /*0760*/  FSEL R15, R21, R15, !P3 ;  /* 0x0000000f150f7208 */ /* 0x000fe20005800000 */
[----:B----4-:R-:W-:-:S04]  /*0770*/  DFMA R24, R22, R24, RZ ;  /* 0x000000181618722b */ /* 0x010fc800000000ff */
[----:B------:R-:W-:-:S04]  /*0780*/  @!P3 VIADD R34, R7, 0x1 ;  /* 0x000000010722b836 */ /* 0x000fc80000000000 */
[----:B-----5:R-:W-:Y:S02]  /*0790*/  DFMA R18, R30, R18, R24 ;  /* 0x000000121e12722b */ /* 0x020fe40000000018 */
[----:B------:R-:W3:Y:S06]  /*07a0*/  LDC.64 R24, c[0x3][R32+0x18] ;  /* 0x00c0060020187b82 */ /* 0x000eec0000000a00 */
[----:B--2---:R-:W-:Y:S02]  /*07b0*/  DFMA R16, R26, R16, R18 ;  /* 0x000000101a10722b */ /* 0x004fe40000000012 */
[----:B------:R-:W2:Y:S06]  /*07c0*/  LDC.64 R18, c[0x3][R32+0x20] ;  /* 0x00c0080020127b82 */ /* 0x000eac0000000a00 */
[----:B------:R-:W-:-:S02]  /*07d0*/  DFMA R16, R22, R16, RZ ;  /* 0x000000101610722b */ /* 0x000fc400000000ff */
[----:B---3--:R-:W-:-:S08]  /*07e0*/  DFMA R24, R22, R24, RZ ;  /* 0x000000181618722b */ /* 0x008fd000000000ff */
[----:B--2---:R-:W-:Y:S02]  /*07f0*/  DFMA R18, R30, R18, R24 ;  /* 0x000000121e12722b */ /* 0x004fe40000000018 */
[----:B------:R-:W2:Y:S06]  /*0800*/  LDC.64 R24, c[0x3][R32+0x28] ;  /* 0x00c00a0020187b82 */ /* 0x000eac0000000a00 */
[----:B--2---:R-:W-:Y:S02]  /*0810*/  DFMA R24, R26, R24, R18 ;  /* 0x000000181a18722b */ /* 0x004fe40000000012 */
[----:B------:R-:W2:Y:S06]  /*0820*/  LDC.64 R18, c[0x3][R32+0x30] ;  /* 0x00c00c0020127b82 */ /* 0x000eac0000000a00 */
[----:B------:R-:W-:-:S02]  /*0830*/  DFMA R16, R30, R24, R16 ;  /* 0x000000181e10722b */ /* 0x000fc40000000010 */
[----:B------:R-:W3:Y:S01]  /*0840*/  LDC.64 R24, c[0x3][R32+0x48] ;  /* 0x00c0120020187b82 */ /* 0x000ee20000000a00 */
[----:B--2---:R-:W-:-:S07]  /*0850*/  DFMA R18, R22, R18, RZ ;  /* 0x000000121612722b */ /* 0x004fce00000000ff */
[----:B------:R-:W2:Y:S02]  /*0860*/  LDC.64 R22, c[0x3][R32+0x38] ;  /* 0x00c00e0020167b82 */ /* 0x000ea40000000a00 */
[----:B--2---:R-:W-:-:S06]  /*0870*/  DFMA R22, R30, R22, R18 ;  /* 0x000000161e16722b */ /* 0x004fcc0000000012 */
[----:B------:R-:W2:Y:S08]  /*0880*/  LDC.64 R18, c[0x3][R32+0x40] ;  /* 0x00c0100020127b82 */ /* 0x000eb00000000a00 */
[----:B------:R-:W4:Y:S01]  /*0890*/  LDC.64 R30, c[0x3][R6+0x18] ;  /* 0x00c00600061e7b82 */ /* 0x000f220000000a00 */
[----:B--2---:R-:W-:-:S07]  /*08a0*/  DFMA R18, R26, R18, R22 ;  /* 0x000000121a12722b */ /* 0x004fce0000000016 */
[----:B------:R2:W5:Y:S01]  /*08b0*/  LDC.64 R22, c[0x3][R6+0x20] ;  /* 0x00c0080006167b82 */ /* 0x0005620000000a00 */
[----:B------:R-:W-:-:S07]  /*08c0*/  DFMA R16, R26, R18, R16 ;  /* 0x000000121a10722b */ /* 0x000fce0000000010 */
[----:B------:R2:W0:Y:S01]  /*08d0*/  LDC.64 R18, c[0x3][R6+0x28] ;  /* 0x00c00a0006127b82 */ /* 0x0004220000000a00 */
[----:B----4-:R-:W-:Y:S02]  /*08e0*/  DADD R30, R8, -R30 ;  /* 0x00000000081e7229 */ /* 0x010fe4000000081e */
[----:B------:R-:W-:-:S05]  /*08f0*/  DSETP.GEU.AND P4, PT, R16, R14, PT ;  /* 0x0000000e1000722a */ /* 0x000fca0003f8e000 */
[----:B------:R-:W4:Y:S01]  /*0900*/  LDC.64 R26, c[0x3][R32+0x58] ;  /* 0x00c01600201a7b82 */ /* 0x000f220000000a00 */
[----:B---3--:R-:W-:Y:S01]  /*0910*/  DFMA R24, R30, R24, RZ ;  /* 0x000000181e18722b */ /* 0x008fe200000000ff */
[----:B--2---:R-:W-:Y:S01]  /*0920*/  VIADD R6, R6, 0x60 ;  /* 0x0000006006067836 */ /* 0x004fe20000000000 */
[----:B------:R-:W-:Y:S02]  /*0930*/  FSEL R14, R16, R14, !P4 ;  /* 0x0000000e100e7208 */ /* 0x000fe40006000000 */
[----:B------:R-:W-:Y:S01]  /*0940*/  FSEL R15, R17, R15, !P4 ;  /* 0x0000000f110f7208 */ /* 0x000fe20006000000 */
[----:B-----5:R-:W-:-:S03]  /*0950*/  DADD R22, R10, -R22 ;  /* 0x000000000a167229 */ /* 0x020fc60000000816 */
[----:B------:R-:W-:-:S05]  /*0960*/  @!P4 VIADD R34, R7, 0x2 ;  /* 0x000000020722c836 */ /* 0x000fca0000000000 */
[----:B-1----:R-:W-:Y:S02]  /*0970*/  DFMA R28, R22, R28, R24 ;  /* 0x0000001c161c722b */ /* 0x002fe40000000018 */
[----:B0-----:R-:W-:Y:S01]  /*0980*/  DADD R18, R12, -R18 ;  /* 0x000000000c127229 */ /* 0x001fe20000000812 */
[----:B------:R-:W0:Y:S07]  /*0990*/  LDC.64 R24, c[0x3][R32+0x60] ;  /* 0x00c0180020187b82 */ /* 0x000e2e0000000a00 */
[----:B----4-:R-:W-:Y:S01]  /*09a0*/  DFMA R26, R18, R26, R28 ;  /* 0x0000001a121a722b */ /* 0x010fe2000000001c */
[----:B------:R-:W1:Y:S07]  /*09b0*/  LDC.64 R28, c[0x3][R32+0x68] ;  /* 0x00c01a00201c7b82 */ /* 0x000e6e0000000a00 */
[----:B------:R-:W-:-:S02]  /*09c0*/  DFMA R26, R30, R26, RZ ;  /* 0x0000001a1e1a722b */ /* 0x000fc400000000ff */
[----:B0-----:R-:W-:-:S08]  /*09d0*/  DFMA R24, R30, R24, RZ ;  /* 0x000000181e18722b */ /* 0x001fd000000000ff */
[----:B-1----:R-:W-:Y:S02]  /*09e0*/  DFMA R28, R22, R28, R24 ;  /* 0x0000001c161c722b */ /* 0x002fe40000000018 */
[----:B------:R-:W0:Y:S06]  /*09f0*/  LDC.64 R24, c[0x3][R32+0x70] ;  /* 0x00c01c0020187b82 */ /* 0x000e2c0000000a00 */
[----:B0-----:R-:W-:Y:S02]  /*0a00*/  DFMA R24, R18, R24, R28 ;  /* 0x000000181218722b */ /* 0x001fe4000000001c */
[----:B------:R-:W0:Y:S06]  /*0a10*/  LDC.64 R28, c[0x3][R32+0x78] ;  /* 0x00c01e00201c7b82 */ /* 0x000e2c0000000a00 */
[----:B------:R-:W-:-:S02]  /*0a20*/  DFMA R24, R22, R24, R26 ;  /* 0x000000181618722b */ /* 0x000fc4000000001a */
[----:B0-----:R-:W-:Y:S01]  /*0a30*/  DFMA R28, R30, R28, RZ ;  /* 0x0000001c1e1c722b */ /* 0x001fe200000000ff */
[----:B------:R-:W0:Y:S07]  /*0a40*/  LDC.64 R30, c[0x3][R32+0x80] ;  /* 0x00c02000201e7b82 */ /* 0x000e2e0000000a00 */
[----:B0-----:R-:W-:Y:S01]  /*0a50*/  DFMA R28, R22, R30, R28 ;  /* 0x0000001e161c722b */ /* 0x001fe2000000001c */
[----:B------:R0:W1:Y:S02]  /*0a60*/  LDC.64 R30, c[0x3][R32+0x88] ;  /* 0x00c02200201e7b82 */ /* 0x0000640000000a00 */
[----:B0-----:R-:W-:-:S05]  /*0a70*/  VIADD R32, R32, 0x120 ;  /* 0x0000012020207836 */ /* 0x001fca0000000000 */
[----:B-1----:R-:W-:-:S08]  /*0a80*/  DFMA R28, R18, R30, R28 ;  /* 0x0000001e121c722b */ /* 0x002fd0000000001c */
[----:B------:R-:W-:-:S08]  /*0a90*/  DFMA R24, R18, R28, R24 ;  /* 0x0000001c1218722b */ /* 0x000fd00000000018 */
[----:B------:R-:W-:-:S06]  /*0aa0*/  DSETP.GEU.AND P1, PT, R24, R14, PT ;  /* 0x0000000e1800722a */ /* 0x000fcc0003f2e000 */
[----:B------:R-:W-:Y:S02]  /*0ab0*/  FSEL R28, R24, R14, !P1 ;  /* 0x0000000e181c7208 */ /* 0x000fe40004800000 */
[----:B------:R-:W-:-:S06]  /*0ac0*/  FSEL R29, R25, R15, !P1 ;  /* 0x0000000f191d7208 */ /* 0x000fcc0004800000 */
[C---:B------:R-:W-:Y:S01]  /*0ad0*/  @!P1 VIADD R34, R7.reuse, 0x3 ;  /* 0x0000000307229836 */ /* 0x040fe20000000000 */
[----:B------:R-:W-:-:S04]  /*0ae0*/  IADD3 R7, PT, PT, R7, 0x4, RZ ;  /* 0x0000000407077810 */ /* 0x000fc80007ffe0ff */
[----:B------:R-:W-:-:S13]  /*0af0*/  ISETP.NE.AND P2, PT, R7, R35, PT ;  /* 0x000000230700720c */ /* 0x000fda0003f45270 */
[----:B------:R-:W-:Y:S05]  /*0b00*/  @P2 BRA `(.L_x_3) ;  /* 0xfffffff400f82947 */ /* 0x000fea000383ffff */
.L_x_2:
[----:B------:R-:W-:-:S13]  /*0b10*/  LOP3.LUT P1, R6, R4, 0x3, RZ, 0xc0, !PT ;  /* 0x0000000304067812 */ /* 0x000fda000782c0ff */
[----:B------:R-:W-:Y:S05]  /*0b20*/  @!P1 BRA `(.L_x_4) ;  /* 0x0000000400bc9947 */ /* 0x000fea0003800000 */
[----:B------:R-:W-:Y:S02]  /*0b30*/  ISETP.NE.AND P1, PT, R6, 0x1, PT ;  /* 0x000000010600780c */ /* 0x000fe40003f25270 */
[----:B------:R-:W-:-:S04]  /*0b40*/  LOP3.LUT R4, R4, 0x1, RZ, 0xc0, !PT ;  /* 0x0000000104047812 */ /* 0x000fc800078ec0ff */
[----:B------:R-:W-:-:S07]  /*0b50*/  ISETP.NE.U32.AND P3, PT, R4, 0x1, PT ;  /* 0x000000010400780c */ /* 0x000fce0003f65070 */
[----:B------:R-:W-:Y:S06]  /*0b60*/  @!P1 BRA `(.L_x_5) ;  /* 0x00000004001c9947 */ /* 0x000fec0003800000 */
[C---:B------:R-:W-:Y:S01]  /*0b70*/  IMAD R30, R35.reuse, 0x18, RZ ;  /* 0x00000018231e7824 */ /* 0x040fe200078e02ff */
[----:B-----5:R-:W0:Y:S01]  /*0b80*/  I2F.F64.U8 R6, R2 ;  /* 0x0000000200067312 */ /* 0x020e220000001800 */
[----:B------:R-:W-:Y:S02]  /*0b90*/  IMAD.MOV.U32 R4, RZ, RZ, 0x300 ;  /* 0x00000300ff047424 */ /* 0x000fe400078e00ff */
[----:B------:R-:W0:Y:S02]  /*0ba0*/  LDC.64 R16, c[0x3][R30] ;  /* 0x00c000001e107b82 */ /* 0x000e240000000a00 */
[----:B------:R-:W-:-:S03]  /*0bb0*/  IMAD R4, R35, 0x48, R4 ;  /* 0x0000004823047824 */ /* 0x000fc600078e0204 */
[----:B------:R-:W1:Y:S03]  /*0bc0*/  I2F.F64.U8 R10, R2.B1 ;  /* 0x10000002000a7312 */ /* 0x000e660000001800 */
[----:B------:R-:W1:Y:S05]  /*0bd0*/  LDC.64 R8, c[0x3][R30+0x8] ;  /* 0x00c002001e087b82 */ /* 0x000e6a0000000a00 */
[----:B------:R-:W2:Y:S03]  /*0be0*/  I2F.F64.U8 R12, R2.B2 ;  /* 0x20000002000c7312 */ /* 0x000ea60000001800 */
[----:B------:R-:W3:Y:S08]  /*0bf0*/  LDC.64 R24, c[0x3][R4] ;  /* 0x00c0000004187b82 */ /* 0x000ef00000000a00 */
[----:B------:R-:W4:Y:S01]  /*0c00*/  LDC.64 R22, c[0x3][R4+0x18] ;  /* 0x00c0060004167b82 */ /* 0x000f220000000a00 */
[----:B0-----:R-:W-:-:S07]  /*0c10*/  DADD R16, -R16, R6 ;  /* 0x0000000010107229 */ /* 0x001fce0000000106 */
[----:B------:R-:W0:Y:S01]  /*0c20*/  LDC.64 R18, c[0x3][R4+0x8] ;  /* 0x00c0020004127b82 */ /* 0x000e220000000a00 */
[----:B-1----:R-:W-:-:S07]  /*0c30*/  DADD R10, -R8, R10 ;  /* 0x00000000080a7229 */ /* 0x002fce000000010a */
[----:B------:R-:W2:Y:S01]  /*0c40*/  LDC.64 R32, c[0x3][R30+0x10] ;  /* 0x00c004001e207b82 */ /* 0x000ea20000000a00 */
[----:B---3--:R-:W-:-:S07]  /*0c50*/  DFMA R24, R16, R24, RZ ;  /* 0x000000181018722b */ /* 0x008fce00000000ff */
[----:B------:R-:W1:Y:S01]  /*0c60*/  LDC.64 R6, c[0x3][R4+0x20] ;  /* 0x00c0080004067b82 */ /* 0x000e620000000a00 */
[----:B----4-:R-:W-:-:S07]  /*0c70*/  DFMA R22, R16, R22, RZ ;  /* 0x000000161016722b */ /* 0x010fce00000000ff */
[----:B------:R-:W3:Y:S01]  /*0c80*/  LDC.64 R14, c[0x3][R4+0x10] ;  /* 0x00c00400040e7b82 */ /* 0x000ee20000000a00 */
[----:B0-----:R-:W-:-:S07]  /*0c90*/  DFMA R18, R10, R18, R24 ;  /* 0x000000120a12722b */ /* 0x001fce0000000018 */
[----:B------:R-:W0:Y:S01]  /*0ca0*/  LDC.64 R20, c[0x3][R4+0x28] ;  /* 0x00c00a0004147b82 */ /* 0x000e220000000a00 */
[----:B--2---:R-:W-:-:S07]  /*0cb0*/  DADD R32, -R32, R12 ;  /* 0x0000000020207229 */ /* 0x004fce000000010c */
[----:B------:R-:W2:Y:S01]  /*0cc0*/  LDC.64 R8, c[0x3][R4+0x30] ;  /* 0x00c00c0004087b82 */ /* 0x000ea20000000a00 */
[----:B-1----:R-:W-:-:S07]  /*0cd0*/  DFMA R6, R10, R6, R22 ;  /* 0x000000060a06722b */ /* 0x002fce0000000016 */
[----:B------:R-:W1:Y:S01]  /*0ce0*/  LDC.64 R24, c[0x3][R4+0x38] ;  /* 0x00c00e0004187b82 */ /* 0x000e620000000a00 */
[----:B---3--:R-:W-:-:S07]  /*0cf0*/  DFMA R14, R32, R14, R18 ;  /* 0x0000000e200e722b */ /* 0x008fce0000000012 */
[----:B------:R-:W3:Y:S01]  /*0d00*/  LDC.64 R18, c[0x3][R30+0x18] ;  /* 0x00c006001e127b82 */ /* 0x000ee20000000a00 */
[----:B0-----:R-:W-:Y:S02]  /*0d10*/  DFMA R20, R32, R20, R6 ;  /* 0x000000142014722b */ /* 0x001fe40000000006 */
[C---:B------:R-:W-:Y:S02]  /*0d20*/  DFMA R6, R16.reuse, R14, RZ ;  /* 0x0000000e1006722b */ /* 0x040fe400000000ff */
[----:B--2---:R-:W-:-:S03]  /*0d30*/  DFMA R16, R16, R8, RZ ;  /* 0x000000081010722b */ /* 0x004fc600000000ff */
[----:B------:R-:W0:Y:S01]  /*0d40*/  LDC.64 R26, c[0x3][R30+0x20] ;  /* 0x00c008001e1a7b82 */ /* 0x000e220000000a00 */
[----:B------:R-:W3:Y:S02]  /*0d50*/  I2F.F64.U8 R8, R2 ;  /* 0x0000000200087312 */ /* 0x000ee40000001800 */
[C---:B------:R-:W-:Y:S02]  /*0d60*/  DFMA R6, R10.reuse, R20, R6 ;  /* 0x000000140a06722b */ /* 0x040fe40000000006 */
[----:B-1----:R-:W-:-:S03]  /*0d70*/  DFMA R24, R10, R24, R16 ;  /* 0x000000180a18722b */ /* 0x002fc60000000010 */
[----:B------:R-:W1:Y:S01]  /*0d80*/  LDC.64 R14, c[0x3][R4+0x48] ;  /* 0x00c01200040e7b82 */ /* 0x000e620000000a00 */
[----:B------:R-:W0:Y:S07]  /*0d90*/  I2F.F64.U8 R10, R2.B1 ;  /* 0x10000002000a7312 */ /* 0x000e2e0000001800 */
[----:B------:R-:W2:Y:S01]  /*0da0*/  LDC.64 R22, c[0x3][R4+0x50] ;  /* 0x00c0140004167b82 */ /* 0x000ea20000000a00 */
[----:B---3--:R-:W-:-:S07]  /*0db0*/  DADD R8, -R18, R8 ;  /* 0x0000000012087229 */ /* 0x008fce0000000108 */
[----:B------:R-:W3:Y:S01]  /*0dc0*/  LDC.64 R16, c[0x3][R30+0x28] ;  /* 0x00c00a001e107b82 */ /* 0x000ee20000000a00 */
[----:B0-----:R-:W-:-:S07]  /*0dd0*/  DADD R10, -R26, R10 ;  /* 0x000000001a0a7229 */ /* 0x001fce000000010a */
[----:B------:R-:W0:Y:S01]  /*0de0*/  LDC.64 R18, c[0x3][R4+0x40] ;  /* 0x00c0100004127b82 */ /* 0x000e220000000a00 */
[----:B-1----:R-:W-:-:S07]  /*0df0*/  DFMA R14, R8, R14, RZ ;  /* 0x0000000e080e722b */ /* 0x002fce00000000ff */
[----:B------:R-:W1:Y:S01]  /*0e00*/  LDC.64 R20, c[0x3][R4+0x58] ;  /* 0x00c0160004147b82 */ /* 0x000e620000000a00 */
[----:B--2---:R-:W-:-:S07]  /*0e10*/  DFMA R22, R10, R22, R14 ;  /* 0x000000160a16722b */ /* 0x004fce000000000e */
[----:B------:R-:W2:Y:S01]  /*0e20*/  LDC.64 R26, c[0x3][R4+0x60] ;  /* 0x00c01800041a7b82 */ /* 0x000ea20000000a00 */
[----:B---3--:R-:W-:-:S07]  /*0e30*/  DADD R12, -R16, R12 ;  /* 0x00000000100c7229 */ /* 0x008fce000000010c */
[----:B------:R-:W3:Y:S01]  /*0e40*/  LDC.64 R14, c[0x3][R4+0x68] ;  /* 0x00c01a00040e7b82 */ /* 0x000ee20000000a00 */
[----:B0-----:R-:W-:-:S07]  /*0e50*/  DFMA R18, R32, R18, R24 ;  /* 0x000000122012722b */ /* 0x001fce0000000018 */
[----:B------:R-:W0:Y:S01]  /*0e60*/  LDC.64 R16, c[0x3][R4+0x78] ;  /* 0x00c01e0004107b82 */ /* 0x000e220000000a00 */
[----:B-1----:R-:W-:Y:S02]  /*0e70*/  DFMA R20, R12, R20, R22 ;  /* 0x000000140c14722b */ /* 0x002fe40000000016 */
[----:B------:R-:W-:-:S05]  /*0e80*/  DFMA R6, R32, R18, R6 ;  /* 0x000000122006722b */ /* 0x000fca0000000006 */
[----:B------:R-:W1:Y:S01]  /*0e90*/  LDC.64 R22, c[0x3][R4+0x80] ;  /* 0x00c0200004167b82 */ /* 0x000e620000000a00 */
[C---:B--2---:R-:W-:Y:S02]  /*0ea0*/  DFMA R26, R8.reuse, R26, RZ ;  /* 0x0000001a081a722b */ /* 0x044fe400000000ff */
[----:B------:R-:W-:Y:S02]  /*0eb0*/  DFMA R20, R8, R20, RZ ;  /* 0x000000140814722b */ /* 0x000fe400000000ff */
[----:B------:R-:W-:-:S03]  /*0ec0*/  DSETP.GEU.AND P1, PT, R6, R28, PT ;  /* 0x0000001c0600722a */ /* 0x000fc60003f2e000 */
[----:B------:R-:W2:Y:S01]  /*0ed0*/  LDC.64 R24, c[0x3][R4+0x70] ;  /* 0x00c01c0004187b82 */ /* 0x000ea20000000a00 */
[----:B---3--:R-:W-:Y:S02]  /*0ee0*/  DFMA R14, R10, R14, R26 ;  /* 0x0000000e0a0e722b */ /* 0x008fe4000000001a */
[----:B------:R-:W-:Y:S02]  /*0ef0*/  FSEL R6, R6, R28, !P1 ;  /* 0x0000001c06067208 */ /* 0x000fe40004800000 */
[----:B------:R-:W-:Y:S02]  /*0f00*/  FSEL R7, R7, R29, !P1 ;  /* 0x0000001d07077208 */ /* 0x000fe40004800000 */
[----:B------:R-:W-:Y:S01]  /*0f10*/  SEL R34, R35, R34, !P1 ;  /* 0x0000002223227207 */ /* 0x000fe20004800000 */
[----:B------:R-:W3:Y:S01]  /*0f20*/  LDC.64 R30, c[0x3][R4+0x88] ;  /* 0x00c02200041e7b82 */ /* 0x000ee20000000a00 */
[----:B0-----:R-:W-:-:S08]  /*0f30*/  DFMA R16, R8, R16, RZ ;  /* 0x000000100810722b */ /* 0x001fd000000000ff */
[----:B-1----:R-:W-:Y:S02]  /*0f40*/  DFMA R16, R10, R22, R16 ;  /* 0x000000160a10722b */ /* 0x002fe40000000010 */
[----:B--2---:R-:W-:-:S06]  /*0f50*/  DFMA R14, R12, R24, R14 ;  /* 0x000000180c0e722b */ /* 0x004fcc000000000e */
[----:B---3--:R-:W-:Y:S02]  /*0f60*/  DFMA R16, R12, R30, R16 ;  /* 0x0000001e0c10722b */ /* 0x008fe40000000010 */
[----:B------:R-:W-:-:S08]  /*0f70*/  DFMA R14, R10, R14, R20 ;  /* 0x0000000e0a0e722b */ /* 0x000fd00000000014 */
[----:B------:R-:W-:-:S08]  /*0f80*/  DFMA R14, R12, R16, R14 ;  /* 0x000000100c0e722b */ /* 0x000fd0000000000e */
[----:B------:R-:W-:-:S06]  /*0f90*/  DSETP.GEU.AND P2, PT, R14, R6, PT ;  /* 0x000000060e00722a */ /* 0x000fcc0003f4e000 */
[----:B------:R-:W-:Y:S02]  /*0fa0*/  FSEL R28, R14, R6, !P2 ;  /* 0x000000060e1c7208 */ /* 0x000fe40005000000 */
[----:B------:R-:W-:-:S06]  /*0fb0*/  FSEL R29, R15, R7, !P2 ;  /* 0x000000070f1d7208 */ /* 0x000fcc0005000000 */
[C---:B------:R-:W-:Y:S01]  /*0fc0*/  @!P2 IADD3 R34, PT, PT, R35.reuse, 0x1, RZ ;  /* 0x000000012322a810 */ /* 0x040fe20007ffe0ff */
[----:B------:R-:W-:-:S07]  /*0fd0*/  VIADD R35, R35, 0x2 ;  /* 0x0000000223237836 */ /* 0x000fce0000000000 */
.L_x_5:
[----:B------:R-:W-:Y:S05]  /*0fe0*/  @P3 BRA `(.L_x_4) ;  /* 0x00000000008c3947 */ /* 0x000fea0003800000 */
[C---:B------:R-:W-:Y:S01]  /*0ff0*/  IMAD R30, R35.reuse, 0x18, RZ ;  /* 0x00000018231e7824 */ /* 0x040fe200078e02ff */
[----:B-----5:R-:W0:Y:S01]  /*1000*/  I2F.F64.U8 R14, R2 ;  /* 0x00000002000e7312 */ /* 0x020e220000001800 */
[----:B------:R-:W-:Y:S02]  /*1010*/  IMAD.MOV.U32 R4, RZ, RZ, 0x300 ;  /* 0x00000300ff047424 */ /* 0x000fe400078e00ff */
[----:B------:R-:W0:Y:S02]  /*1020*/  LDC.64 R8, c[0x3][R30] ;  /* 0x00c000001e087b82 */ /* 0x000e240000000a00 */
[----:B------:R-:W-:-:S03]  /*1030*/  IMAD R4, R35, 0x48, R4 ;  /* 0x0000004823047824 */ /* 0x000fc600078e0204 */
[----:B------:R-:W1:Y:S03]  /*1040*/  I2F.F64.U8 R22, R2.B1 ;  /* 0x1000000200167312 */ /* 0x000e660000001800 */
[----:B------:R-:W1:Y:S08]  /*1050*/  LDC.64 R26, c[0x3][R30+0x8] ;  /* 0x00c002001e1a7b82 */ /* 0x000e700000000a00 */
[----:B------:R-:W2:Y:S08]  /*1060*/  LDC.64 R24, c[0x3][R4] ;  /* 0x00c0000004187b82 */ /* 0x000eb00000000a00 */
[----:B------:R-:W3:Y:S01]  /*1070*/  LDC.64 R12, c[0x3][R30+0x10] ;  /* 0x00c004001e0c7b82 */ /* 0x000ee20000000a00 */
[----:B0-----:R-:W-:Y:S01]  /*1080*/  DADD R8, -R8, R14 ;  /* 0x0000000008087229 */ /* 0x001fe2000000010e */
[----:B------:R-:W3:Y:S06]  /*1090*/  I2F.F64.U8 R14, R2.B2 ;  /* 0x20000002000e7312 */ /* 0x000eec0000001800 */
[----:B------:R-:W0:Y:S01]  /*10a0*/  LDC.64 R10, c[0x3][R4+0x8] ;  /* 0x00c00200040a7b82 */ /* 0x000e220000000a00 */
[----:B-1----:R-:W-:-:S07]  /*10b0*/  DADD R22, -R26, R22 ;  /* 0x000000001a167229 */ /* 0x002fce0000000116 */
[----:B------:R-:W1:Y:S01]  /*10c0*/  LDC.64 R6, c[0x3][R4+0x18] ;  /* 0x00c0060004067b82 */ /* 0x000e620000000a00 */
[----:B--2---:R-:W-:-:S07]  /*10d0*/  DFMA R24, R8, R24, RZ ;  /* 0x000000180818722b */ /* 0x004fce00000000ff */
[----:B------:R-:W2:Y:S01]  /*10e0*/  LDC.64 R16, c[0x3][R4+0x10] ;  /* 0x00c0040004107b82 */ /* 0x000ea20000000a00 */
[----:B---3--:R-:W-:-:S07]  /*10f0*/  DADD R12, -R12, R14 ;  /* 0x000000000c0c7229 */ /* 0x008fce000000010e */
[----:B------:R-:W3:Y:S01]  /*1100*/  LDC.64 R18, c[0x3][R4+0x30] ;  /* 0x00c00c0004127b82 */ /* 0x000ee20000000a00 */
[----:B0-----:R-:W-:-:S07]  /*1110*/  DFMA R10, R22, R10, R24 ;  /* 0x0000000a160a722b */ /* 0x001fce0000000018 */
[----:B------:R-:W0:Y:S01]  /*1120*/  LDC.64 R20, c[0x3][R4+0x20] ;  /* 0x00c0080004147b82 */ /* 0x000e220000000a00 */
[----:B-1----:R-:W-:-:S07]  /*1130*/  DFMA R6, R8, R6, RZ ;  /* 0x000000060806722b */ /* 0x002fce00000000ff */
[----:B------:R-:W1:Y:S01]  /*1140*/  LDC.64 R26, c[0x3][R4+0x38] ;  /* 0x00c00e00041a7b82 */ /* 0x000e620000000a00 */
[----:B--2---:R-:W-:-:S07]  /*1150*/  DFMA R10, R12, R16, R10 ;  /* 0x000000100c0a722b */ /* 0x004fce000000000a */
[----:B------:R-:W2:Y:S01]  /*1160*/  LDC.64 R30, c[0x3][R4+0x28] ;  /* 0x00c00a00041e7b82 */ /* 0x000ea20000000a00 */
[C---:B---3--:R-:W-:Y:S02]  /*1170*/  DFMA R18, R8.reuse, R18, RZ ;  /* 0x000000120812722b */ /* 0x048fe400000000ff */
[----:B------:R-:W-:-:S05]  /*1180*/  DFMA R10, R8, R10, RZ ;  /* 0x0000000a080a722b */ /* 0x000fca00000000ff */
[----:B------:R-:W3:Y:S01]  /*1190*/  LDC.64 R14, c[0x3][R4+0x40] ;  /* 0x00c01000040e7b82 */ /* 0x000ee20000000a00 */
[C---:B0-----:R-:W-:Y:S02]  /*11a0*/  DFMA R6, R22.reuse, R20, R6 ;  /* 0x000000141606722b */ /* 0x041fe40000000006 */
[----:B-1----:R-:W-:-:S06]  /*11b0*/  DFMA R18, R22, R26, R18 ;  /* 0x0000001a1612722b */ /* 0x002fcc0000000012 */
[C---:B--2---:R-:W-:Y:S02]  /*11c0*/  DFMA R6, R12.reuse, R30, R6 ;  /* 0x0000001e0c06722b */ /* 0x044fe40000000006 */
[----:B---3--:R-:W-:-:S06]  /*11d0*/  DFMA R14, R12, R14, R18 ;  /* 0x0000000e0c0e722b */ /* 0x008fcc0000000012 */
[----:B------:R-:W-:-:S08]  /*11e0*/  DFMA R6, R22, R6, R10 ;  /* 0x000000061606722b */ /* 0x000fd0000000000a */
[----:B------:R-:W-:-:S08]  /*11f0*/  DFMA R6, R12, R14, R6 ;  /* 0x0000000e0c06722b */ /* 0x000fd00000000006 */
[----:B------:R-:W-:-:S06]  /*1200*/  DSETP.GEU.AND P1, PT, R6, R28, PT ;  /* 0x0000001c0600722a */ /* 0x000fcc0003f2e000 */
[----:B------:R-:W-:-:S08]  /*1210*/  SEL R34, R35, R34, !P1 ;  /* 0x0000002223227207 */ /* 0x000fd00004800000 */
.L_x_4:
[----:B------:R-:W0:Y:S02]  /*1220*/  LDC.64 R6, c[0x0][0x380] ;  /* 0x0000e000ff067b82 */ /* 0x000e240000000a00 */
[----:B0-----:R-:W-:-:S05]  /*1230*/  IMAD.WIDE R6, R5, 0x4, R6 ;  /* 0x0000000405067825 */ /* 0x001fca00078e0206 */
[----:B------:R0:W-:Y:S01]  /*1240*/  STG.E.U8 desc[UR8][R6.64+0x3], R34 ;  /* 0x0000032206007986 */ /* 0x0001e2000c101108 */
[----:B------:R-:W-:Y:S05]  /*1250*/  @!P0 BRA `(.L_x_0) ;  /* 0xffffffec00c48947 */ /* 0x000fea000383ffff */
[----:B------:R-:W-:Y:S05]  /*1260*/  EXIT ;  /* 0x000000000000794d */ /* 0x000fea0003800000 */
.L_x_6:
[----:B------:R-:W-:-:S00]  /*1270*/  BRA `(.L_x_6) ;  /* 0xfffffffc00fc7947 */ /* 0x000fc0000383ffff */
[----:B------:R-:W-:-:S00]  /*1280*/  NOP ;  /* 0x0000000000007918 */ /* 0x000fc00000000000 */
[----:B------:R-:W-:-:S00]  /*1290*/  NOP ;  /* 0x0000000000007918 */ /* 0x000fc00000000000 */
[----:B------:R-:W-:-:S00]  /*12a0*/  NOP ;  /* 0x0000000000007918 */ /* 0x000fc00000000000 */
[----:B------:R-:W-:-:S00]  /*12b0*/  NOP ;  /* 0x0000000000007918 */ /* 0x000fc00000000000 */
[----:B------:R-:W-:-:S00]  /*12c0*/  NOP ;  /* 0x0000000000007918 */ /* 0x000fc00000000000 */
[----:B------:R-:W-:-:S00]  /*12d0*/  NOP ;  /* 0x0000000000007918 */ /* 0x000fc00000000000 */
[----:B------:R-:W-:-:S00]  /*12e0*/  NOP ;  /* 0x0000000000007918 */ /* 0x000fc00000000000 */
[----:B------:R-:W-:-:S00]  /*12f0*/  NOP ;  /* 0x0000000000007918 */ /* 0x000fc00000000000 */
.L_x_7:


//--------------------- .nv.shared.reserved.0     --------------------------
	.section	.nv.shared.reserved.0,"aw",@nobits
	.weak		__nv_reservedSMEM_offset_0_alias
	.size		__nv_reservedSMEM_offset_0_alias, 0, 64
	.other		__nv_reservedSMEM_offset_0_alias,@"STO_CUDA_RESERVED_SHARED STV_DEFAULT"
__nv_reservedSMEM_offset_0_alias:
	.zero		0
	.zero		64


//--------------------- .nv.constant0._Z15classify_kernelP6uchar4iii --------------------------
	.section	.nv.constant0._Z15classify_kernelP6uchar4iii,"a",@progbits
	.sectionflags	@""
	.align	4
.nv.constant0._Z15classify_kernelP6uchar4iii:
	.zero		916


//--------------------- SYMBOLS --------------------------

	.type		.nv.reservedSmem.offset0,@object
	.size		.nv.reservedSmem.offset0,0x4
